//
// Generated by NVIDIA NVVM Compiler
//
// Compiler Build ID: CL-36424714
// Cuda compilation tools, release 13.0, V13.0.88
// Based on NVVM 20.0.0
//

.version 9.0
.target sm_100
.address_size 64

	// .globl	_Z15gemm_tensorcorePK6__halfS1_Pfi

.visible .entry _Z15gemm_tensorcorePK6__halfS1_Pfi(
	.param .u64 .ptr .align 1 _Z15gemm_tensorcorePK6__halfS1_Pfi_param_0,
	.param .u64 .ptr .align 1 _Z15gemm_tensorcorePK6__halfS1_Pfi_param_1,
	.param .u64 .ptr .align 1 _Z15gemm_tensorcorePK6__halfS1_Pfi_param_2,
	.param .u32 _Z15gemm_tensorcorePK6__halfS1_Pfi_param_3
)
{
	.reg .pred 	%p<15>;
	.reg .b32 	%r<152>;
	.reg .b32 	%f<205>;
	.reg .b64 	%rd<51>;

	ld.param.u64 	%rd4, [_Z15gemm_tensorcorePK6__halfS1_Pfi_param_0];
	ld.param.u64 	%rd5, [_Z15gemm_tensorcorePK6__halfS1_Pfi_param_1];
	ld.param.u32 	%r37, [_Z15gemm_tensorcorePK6__halfS1_Pfi_param_3];
	cvta.to.global.u64 	%rd1, %rd5;
	cvta.to.global.u64 	%rd2, %rd4;
	mov.u32 	%r38, %ctaid.y;
	mov.u32 	%r39, %ntid.y;
	mov.u32 	%r40, %tid.y;
	mad.lo.s32 	%r1, %r38, %r39, %r40;
	mov.u32 	%r41, %ctaid.x;
	mov.u32 	%r42, %ntid.x;
	mov.u32 	%r43, %tid.x;
	mad.lo.s32 	%r2, %r41, %r42, %r43;
	setp.lt.s32 	%p2, %r37, 1;
	mov.f32 	%f133, 0f00000000;
	mov.f32 	%f134, %f133;
	mov.f32 	%f135, %f133;
	mov.f32 	%f136, %f133;
	mov.f32 	%f137, %f133;
	mov.f32 	%f138, %f133;
	mov.f32 	%f139, %f133;
	mov.f32 	%f140, %f133;
	@%p2 bra 	$L__BB0_17;
	shl.b32 	%r45, %r1, 4;
	setp.lt.u32 	%p3, %r45, %r37;
	shl.b32 	%r46, %r2, 4;
	setp.lt.s32 	%p4, %r46, %r37;
	and.pred  	%p1, %p3, %p4;
	mul.lo.s32 	%r146, %r37, %r45;
	add.s32 	%r47, %r37, -1;
	shr.u32 	%r48, %r47, 4;
	add.s32 	%r4, %r48, 1;
	and.b32  	%r5, %r4, 3;
	setp.lt.u32 	%p5, %r37, 49;
	mov.b32 	%r148, 0;
	mov.f32 	%f133, 0f00000000;
	@%p5 bra 	$L__BB0_12;
	mul.lo.s32 	%r145, %r37, 48;
	shl.b32 	%r144, %r37, 5;
	shl.b32 	%r143, %r37, 4;
	and.b32  	%r50, %r4, 536870908;
	neg.s32 	%r141, %r50;
	mov.f32 	%f133, 0f00000000;
	mov.b32 	%r142, 0;
	not.pred 	%p6, %p1;
	mov.f32 	%f134, %f133;
	mov.f32 	%f135, %f133;
	mov.f32 	%f136, %f133;
	mov.f32 	%f137, %f133;
	mov.f32 	%f138, %f133;
	mov.f32 	%f139, %f133;
	mov.f32 	%f140, %f133;
	mov.u32 	%r148, %r142;
$L__BB0_3:
	@%p6 bra 	$L__BB0_5;
	mul.wide.u32 	%rd6, %r146, 2;
	add.s64 	%rd7, %rd2, %rd6;
	wmma.load.a.sync.aligned.row.m16n16k16.global.f16 	{%r51, %r52, %r53, %r54, %r55, %r56, %r57, %r58}, [%rd7], %r37;
	cvt.u64.u32 	%rd8, %r142;
	cvt.s64.s32 	%rd9, %r46;
	add.s64 	%rd10, %rd8, %rd9;
	shl.b64 	%rd11, %rd10, 1;
	add.s64 	%rd12, %rd1, %rd11;
	wmma.load.b.sync.aligned.col.m16n16k16.global.f16 	{%r60, %r61, %r62, %r63, %r64, %r65, %r66, %r67}, [%rd12], %r37;
	wmma.mma.sync.aligned.row.col.m16n16k16.f32.f32 {%f140, %f139, %f138, %f137, %f136, %f135, %f134, %f133}, {%r51, %r52, %r53, %r54, %r55, %r56, %r57, %r58}, {%r60, %r61, %r62, %r63, %r64, %r65, %r66, %r67}, {%f140, %f139, %f138, %f137, %f136, %f135, %f134, %f133};
$L__BB0_5:
	@%p6 bra 	$L__BB0_7;
	mul.wide.u32 	%rd13, %r146, 2;
	add.s64 	%rd14, %rd2, %rd13;
	add.s64 	%rd15, %rd14, 32;
	wmma.load.a.sync.aligned.row.m16n16k16.global.f16 	{%r68, %r69, %r70, %r71, %r72, %r73, %r74, %r75}, [%rd15], %r37;
	cvt.u64.u32 	%rd16, %r143;
	cvt.s64.s32 	%rd17, %r46;
	add.s64 	%rd18, %rd16, %rd17;
	shl.b64 	%rd19, %rd18, 1;
	add.s64 	%rd20, %rd1, %rd19;
	wmma.load.b.sync.aligned.col.m16n16k16.global.f16 	{%r77, %r78, %r79, %r80, %r81, %r82, %r83, %r84}, [%rd20], %r37;
	wmma.mma.sync.aligned.row.col.m16n16k16.f32.f32 {%f140, %f139, %f138, %f137, %f136, %f135, %f134, %f133}, {%r68, %r69, %r70, %r71, %r72, %r73, %r74, %r75}, {%r77, %r78, %r79, %r80, %r81, %r82, %r83, %r84}, {%f140, %f139, %f138, %f137, %f136, %f135, %f134, %f133};
$L__BB0_7:
	@%p6 bra 	$L__BB0_9;
	mul.wide.u32 	%rd21, %r146, 2;
	add.s64 	%rd22, %rd2, %rd21;
	add.s64 	%rd23, %rd22, 64;
	wmma.load.a.sync.aligned.row.m16n16k16.global.f16 	{%r85, %r86, %r87, %r88, %r89, %r90, %r91, %r92}, [%rd23], %r37;
	cvt.u64.u32 	%rd24, %r144;
	cvt.s64.s32 	%rd25, %r46;
	add.s64 	%rd26, %rd24, %rd25;
	shl.b64 	%rd27, %rd26, 1;
	add.s64 	%rd28, %rd1, %rd27;
	wmma.load.b.sync.aligned.col.m16n16k16.global.f16 	{%r94, %r95, %r96, %r97, %r98, %r99, %r100, %r101}, [%rd28], %r37;
	wmma.mma.sync.aligned.row.col.m16n16k16.f32.f32 {%f140, %f139, %f138, %f137, %f136, %f135, %f134, %f133}, {%r85, %r86, %r87, %r88, %r89, %r90, %r91, %r92}, {%r94, %r95, %r96, %r97, %r98, %r99, %r100, %r101}, {%f140, %f139, %f138, %f137, %f136, %f135, %f134, %f133};
$L__BB0_9:
	@%p6 bra 	$L__BB0_11;
	mul.wide.u32 	%rd29, %r146, 2;
	add.s64 	%rd30, %rd2, %rd29;
	add.s64 	%rd31, %rd30, 96;
	wmma.load.a.sync.aligned.row.m16n16k16.global.f16 	{%r102, %r103, %r104, %r105, %r106, %r107, %r108, %r109}, [%rd31], %r37;
	cvt.u64.u32 	%rd32, %r145;
	cvt.s64.s32 	%rd33, %r46;
	add.s64 	%rd34, %rd32, %rd33;
	shl.b64 	%rd35, %rd34, 1;
	add.s64 	%rd36, %rd1, %rd35;
	wmma.load.b.sync.aligned.col.m16n16k16.global.f16 	{%r111, %r112, %r113, %r114, %r115, %r116, %r117, %r118}, [%rd36], %r37;
	wmma.mma.sync.aligned.row.col.m16n16k16.f32.f32 {%f140, %f139, %f138, %f137, %f136, %f135, %f134, %f133}, {%r102, %r103, %r104, %r105, %r106, %r107, %r108, %r109}, {%r111, %r112, %r113, %r114, %r115, %r116, %r117, %r118}, {%f140, %f139, %f138, %f137, %f136, %f135, %f134, %f133};
$L__BB0_11:
	add.s32 	%r148, %r148, 64;
	add.s32 	%r146, %r146, 64;
	shl.b32 	%r119, %r37, 6;
	add.s32 	%r145, %r145, %r119;
	add.s32 	%r144, %r144, %r119;
	add.s32 	%r143, %r143, %r119;
	add.s32 	%r142, %r142, %r119;
	add.s32 	%r141, %r141, 4;
	setp.ne.s32 	%p10, %r141, 0;
	@%p10 bra 	$L__BB0_3;
$L__BB0_12:
	setp.eq.s32 	%p11, %r5, 0;
	@%p11 bra 	$L__BB0_17;
	mul.lo.s32 	%r151, %r148, %r37;
	shl.b32 	%r26, %r37, 4;
	mul.lo.s32 	%r120, %r1, %r37;
	shl.b32 	%r121, %r120, 4;
	add.s32 	%r150, %r148, %r121;
	neg.s32 	%r149, %r5;
	not.pred 	%p12, %p1;
$L__BB0_14:
	.pragma "nounroll";
	@%p12 bra 	$L__BB0_16;
	mul.wide.u32 	%rd37, %r150, 2;
	add.s64 	%rd38, %rd2, %rd37;
	wmma.load.a.sync.aligned.row.m16n16k16.global.f16 	{%r122, %r123, %r124, %r125, %r126, %r127, %r128, %r129}, [%rd38], %r37;
	cvt.u64.u32 	%rd39, %r151;
	cvt.s64.s32 	%rd40, %r46;
	add.s64 	%rd41, %rd39, %rd40;
	shl.b64 	%rd42, %rd41, 1;
	add.s64 	%rd43, %rd1, %rd42;
	wmma.load.b.sync.aligned.col.m16n16k16.global.f16 	{%r131, %r132, %r133, %r134, %r135, %r136, %r137, %r138}, [%rd43], %r37;
	wmma.mma.sync.aligned.row.col.m16n16k16.f32.f32 {%f140, %f139, %f138, %f137, %f136, %f135, %f134, %f133}, {%r122, %r123, %r124, %r125, %r126, %r127, %r128, %r129}, {%r131, %r132, %r133, %r134, %r135, %r136, %r137, %r138}, {%f140, %f139, %f138, %f137, %f136, %f135, %f134, %f133};
$L__BB0_16:
	add.s32 	%r151, %r151, %r26;
	add.s32 	%r150, %r150, 16;
	add.s32 	%r149, %r149, 1;
	setp.ne.s32 	%p13, %r149, 0;
	@%p13 bra 	$L__BB0_14;
$L__BB0_17:
	shl.b32 	%r35, %r1, 4;
	shl.b32 	%r36, %r2, 4;
	max.s32 	%r139, %r35, %r36;
	setp.ge.s32 	%p14, %r139, %r37;
	@%p14 bra 	$L__BB0_19;
	ld.param.u64 	%rd50, [_Z15gemm_tensorcorePK6__halfS1_Pfi_param_2];
	mul.lo.s32 	%r140, %r37, %r35;
	cvt.s64.s32 	%rd44, %r140;
	cvt.s64.s32 	%rd45, %r36;
	add.s64 	%rd46, %rd44, %rd45;
	cvta.to.global.u64 	%rd47, %rd50;
	shl.b64 	%rd48, %rd46, 2;
	add.s64 	%rd49, %rd47, %rd48;
	wmma.store.d.sync.aligned.row.m16n16k16.global.f32 	[%rd49], {%f140, %f139, %f138, %f137, %f136, %f135, %f134, %f133}, %r37;
$L__BB0_19:
	ret;

}


// ===== COMPILED SASS (sm_100) =====

	.target	sm_100

	.elftype	@"ET_EXEC"


//--------------------- .note.nv.tkinfo           --------------------------
	.section	.note.nv.tkinfo,"",@"SHT_NOTE"
	.sectionflags	@"SHF_NOTE_NV_TKINFO"
	.tkinfo
        /*0018*/ 	.word	0x00000002
        /*0030*/ 	.string	""
        /*0030*/ 	.string	"ptxas"
        /*0030*/ 	.string	"Cuda compilation tools, release 13.0, V13.0.88"
        /*0030*/ 	.string	"Build cuda_13.0.r13.0/compiler.36424714_0"
        /*0030*/ 	.string	"-arch sm_100 -m 64 "



//--------------------- .note.nv.cuinfo           --------------------------
	.section	.note.nv.cuinfo,"",@"SHT_NOTE"
	.sectionflags	@"SHF_NOTE_NV_CUINFO"
        /*0018*/ 	.short	0x0002
        /*001a*/ 	.short	0x0064
        /*001c*/ 	.short	0x0082
	.zero		2


//--------------------- .nv.info                  --------------------------
	.section	.nv.info,"",@"SHT_CUDA_INFO"
	.align	4


	//----- nvinfo : EIATTR_REGCOUNT
	.align		4
        /*0000*/ 	.byte	0x04, 0x2f
        /*0002*/ 	.short	(.L_1 - .L_0)
	.align		4
.L_0:
        /*0004*/ 	.word	index@(_Z15gemm_tensorcorePK6__halfS1_Pfi)
        /*0008*/ 	.word	0x00000020


	//----- nvinfo : EIATTR_FRAME_SIZE
	.align		4
.L_1:
        /*000c*/ 	.byte	0x04, 0x11
        /*000e*/ 	.short	(.L_3 - .L_2)
	.align		4
.L_2:
        /*0010*/ 	.word	index@(_Z15gemm_tensorcorePK6__halfS1_Pfi)
        /*0014*/ 	.word	0x00000000


	//----- nvinfo : EIATTR_MIN_STACK_SIZE
	.align		4
.L_3:
        /*0018*/ 	.byte	0x04, 0x12
        /*001a*/ 	.short	(.L_5 - .L_4)
	.align		4
.L_4:
        /*001c*/ 	.word	index@(_Z15gemm_tensorcorePK6__halfS1_Pfi)
        /*0020*/ 	.word	0x00000000
.L_5:


//--------------------- .nv.compat                --------------------------
	.section	.nv.compat,"",@"SHT_CUDA_COMPAT_INFO"
	.align	4
        /*0000*/ 	.byte	0x02, 0x09, 0x00, 0x00, 0x02, 0x02, 0x01, 0x00, 0x02, 0x05, 0x05, 0x00, 0x03, 0x07, 0x01, 0x01
        /*0010*/ 	.byte	0x02, 0x03, 0x00, 0x00, 0x02, 0x06, 0x01, 0x00, 0x04, 0x0b, 0x08, 0x00, 0x09, 0x00, 0x00, 0x00
        /*0020*/ 	.byte	0x00, 0x00, 0x00, 0x00


//--------------------- .nv.info._Z15gemm_tensorcorePK6__halfS1_Pfi --------------------------
	.section	.nv.info._Z15gemm_tensorcorePK6__halfS1_Pfi,"",@"SHT_CUDA_INFO"
	.sectionflags	@""
	.align	4


	//----- nvinfo : EIATTR_CUDA_API_VERSION
	.align		4
        /*0000*/ 	.byte	0x04, 0x37
        /*0002*/ 	.short	(.L_7 - .L_6)
.L_6:
        /*0004*/ 	.word	0x00000082


	//----- nvinfo : EIATTR_KPARAM_INFO
	.align		4
.L_7:
        /*0008*/ 	.byte	0x04, 0x17
        /*000a*/ 	.short	(.L_9 - .L_8)
.L_8:
        /*000c*/ 	.word	0x00000000
        /*0010*/ 	.short	0x0003
        /*0012*/ 	.short	0x0018
        /*0014*/ 	.byte	0x00, 0xf0, 0x11, 0x00


	//----- nvinfo : EIATTR_KPARAM_INFO
	.align		4
.L_9:
        /*0018*/ 	.byte	0x04, 0x17
        /*001a*/ 	.short	(.L_11 - .L_10)
.L_10:
        /*001c*/ 	.word	0x00000000
        /*0020*/ 	.short	0x0002
        /*0022*/ 	.short	0x0010
        /*0024*/ 	.byte	0x00, 0xf5, 0x21, 0x00


	//----- nvinfo : EIATTR_KPARAM_INFO
	.align		4
.L_11:
        /*0028*/ 	.byte	0x04, 0x17
        /*002a*/ 	.short	(.L_13 - .L_12)
.L_12:
        /*002c*/ 	.word	0x00000000
        /*0030*/ 	.short	0x0001
        /*0032*/ 	.short	0x0008
        /*0034*/ 	.byte	0x00, 0xf5, 0x21, 0x00


	//----- nvinfo : EIATTR_KPARAM_INFO
	.align		4
.L_13:
        /*0038*/ 	.byte	0x04, 0x17
        /*003a*/ 	.short	(.L_15 - .L_14)
.L_14:
        /*003c*/ 	.word	0x00000000
        /*0040*/ 	.short	0x0000
        /*0042*/ 	.short	0x0000
        /*0044*/ 	.byte	0x00, 0xf5, 0x21, 0x00


	//----- nvinfo : EIATTR_SPARSE_MMA_MASK
	.align		4
.L_15:
        /*0048*/ 	.byte	0x03, 0x50
        /*004a*/ 	.short	0x0000


	//----- nvinfo : EIATTR_WMMA_USED
	.align		4
        /*004c*/ 	.byte	0x01, 0x2b
	.zero		2


	//----- nvinfo : EIATTR_MAXREG_COUNT
	.align		4
        /*0050*/ 	.byte	0x03, 0x1b
        /*0052*/ 	.short	0x00ff


	//----- nvinfo : EIATTR_MERCURY_ISA_VERSION
	.align		4
        /*0054*/ 	.byte	0x03, 0x5f
        /*0056*/ 	.short	0x0101


	//----- nvinfo : EIATTR_VRC_CTA_INIT_COUNT
	.align		4
        /*0058*/ 	.byte	0x02, 0x4a
	.zero		1
	.zero		1


	//----- nvinfo : EIATTR_EXIT_INSTR_OFFSETS
	.align		4
        /*005c*/ 	.byte	0x04, 0x1c
        /*005e*/ 	.short	(.L_17 - .L_16)


	//   ....[0]....
.L_16:
        /*0060*/ 	.word	0x00000eb0


	//   ....[1]....
        /*0064*/ 	.word	0x00001010


	//----- nvinfo : EIATTR_CRS_STACK_SIZE
	.align		4
.L_17:
        /*0068*/ 	.byte	0x04, 0x1e
        /*006a*/ 	.short	(.L_19 - .L_18)
.L_18:
        /*006c*/ 	.word	0x00000000


	//----- nvinfo : EIATTR_CBANK_PARAM_SIZE
	.align		4
.L_19:
        /*0070*/ 	.byte	0x03, 0x19
        /*0072*/ 	.short	0x001c


	//----- nvinfo : EIATTR_PARAM_CBANK
	.align		4
        /*0074*/ 	.byte	0x04, 0x0a
        /*0076*/ 	.short	(.L_21 - .L_20)
	.align		4
.L_20:
        /*0078*/ 	.word	index@(.nv.constant0._Z15gemm_tensorcorePK6__halfS1_Pfi)
        /*007c*/ 	.short	0x0380
        /*007e*/ 	.short	0x001c


	//----- nvinfo : EIATTR_SW_WAR
	.align		4
.L_21:
        /*0080*/ 	.byte	0x04, 0x36
        /*0082*/ 	.short	(.L_23 - .L_22)
.L_22:
        /*0084*/ 	.word	0x00000008
.L_23:


//--------------------- .nv.callgraph             --------------------------
	.section	.nv.callgraph,"",@"SHT_CUDA_CALLGRAPH"
	.align	4
	.sectionentsize	8
	.align		4
        /*0000*/ 	.word	0x00000000
	.align		4
        /*0004*/ 	.word	0xffffffff
	.align		4
        /*0008*/ 	.word	0x00000000
	.align		4
        /*000c*/ 	.word	0xfffffffe
	.align		4
        /*0010*/ 	.word	0x00000000
	.align		4
        /*0014*/ 	.word	0xfffffffd
	.align		4
        /*0018*/ 	.word	0x00000000
	.align		4
        /*001c*/ 	.word	0xfffffffc


//--------------------- .text._Z15gemm_tensorcorePK6__halfS1_Pfi --------------------------
	.section	.text._Z15gemm_tensorcorePK6__halfS1_Pfi,"ax",@progbits
	.align	128
        .global         _Z15gemm_tensorcorePK6__halfS1_Pfi
        .type           _Z15gemm_tensorcorePK6__halfS1_Pfi,@function
        .size           _Z15gemm_tensorcorePK6__halfS1_Pfi,(.L_x_11 - _Z15gemm_tensorcorePK6__halfS1_Pfi)
        .other          _Z15gemm_tensorcorePK6__halfS1_Pfi,@"STO_CUDA_ENTRY STV_DEFAULT"
_Z15gemm_tensorcorePK6__halfS1_Pfi:
.text._Z15gemm_tensorcorePK6__halfS1_Pfi:
[----:B------:R-:W-:Y:S01]  /*0000*/  LDC R1, c[0x0][0x37c] ;  /* 0x0000df00ff017b82 */ /* 0x000fe20000000800 */
[----:B------:R-:W0:Y:S01]  /*0010*/  LDCU UR7, c[0x0][0x398] ;  /* 0x00007300ff0777ac */ /* 0x000e220008000800 */
[----:B------:R-:W1:Y:S06]  /*0020*/  S2R R0, SR_TID.Y ;  /* 0x0000000000007919 */ /* 0x000e6c0000002200 */
[----:B------:R-:W1:Y:S01]  /*0030*/  S2UR UR4, SR_CTAID.Y ;  /* 0x00000000000479c3 */ /* 0x000e620000002600 */
[----:B------:R-:W-:Y:S02]  /*0040*/  CS2R R10, SRZ ;  /* 0x00000000000a7805 */ /* 0x000fe4000001ff00 */
[----:B------:R-:W-:Y:S01]  /*0050*/  CS2R R8, SRZ ;  /* 0x0000000000087805 */ /* 0x000fe2000001ff00 */
[----:B------:R-:W2:Y:S01]  /*0060*/  S2R R3, SR_TID.X ;  /* 0x0000000000037919 */ /* 0x000ea20000002100 */
[----:B------:R-:W-:-:S02]  /*0070*/  CS2R R6, SRZ ;  /* 0x0000000000067805 */ /* 0x000fc4000001ff00 */
[----:B------:R-:W-:Y:S01]  /*0080*/  CS2R R4, SRZ ;  /* 0x0000000000047805 */ /* 0x000fe2000001ff00 */
[----:B------:R-:W1:Y:S08]  /*0090*/  LDC R25, c[0x0][0x364] ;  /* 0x0000d900ff197b82 */ /* 0x000e700000000800 */
[----:B------:R-:W2:Y:S01]  /*00a0*/  S2UR UR6, SR_CTAID.X ;  /* 0x00000000000679c3 */ /* 0x000ea20000002500 */
[----:B0-----:R-:W-:-:S05]  /*00b0*/  IMAD.U32 R13, RZ, RZ, UR7 ;  /* 0x00000007ff0d7e24 */ /* 0x001fca000f8e00ff */
[----:B------:R-:W-:Y:S02]  /*00c0*/  ISETP.GE.AND P0, PT, R13, 0x1, PT ;  /* 0x000000010d00780c */ /* 0x000fe40003f06270 */
[----:B------:R-:W2:Y:S01]  /*00d0*/  LDC R24, c[0x0][0x360] ;  /* 0x0000d800ff187b82 */ /* 0x000ea20000000800 */
[----:B-1----:R-:W-:Y:S01]  /*00e0*/  IMAD R25, R25, UR4, R0 ;  /* 0x0000000419197c24 */ /* 0x002fe2000f8e0200 */
[----:B------:R-:W0:Y:S01]  /*00f0*/  LDCU.64 UR4, c[0x0][0x358] ;  /* 0x00006b00ff0477ac */ /* 0x000e220008000a00 */
[----:B--2---:R-:W-:-:S08]  /*0100*/  IMAD R24, R24, UR6, R3 ;  /* 0x0000000618187c24 */ /* 0x004fd0000f8e0203 */
[----:B------:R-:W-:Y:S05]  /*0110*/  @!P0 BRA `(.L_x_0) ;  /* 0x0000000c00548947 */ /* 0x000fea0003800000 */
[C---:B------:R-:W-:Y:S01]  /*0120*/  ISETP.GE.U32.AND P1, PT, R13.reuse, 0x31, PT ;  /* 0x000000310d00780c */ /* 0x040fe20003f26070 */
[----:B------:R-:W-:Y:S01]  /*0130*/  IMAD.SHL.U32 R23, R24, 0x10, RZ ;  /* 0x0000001018177824 */ /* 0x000fe200078e00ff */
[----:B------:R-:W1:Y:S01]  /*0140*/  LDCU UR13, c[0x0][0x398] ;  /* 0x00007300ff0d77ac */ /* 0x000e620008000800 */
[----:B------:R-:W-:Y:S02]  /*0150*/  VIADD R2, R13, 0xffffffff ;  /* 0xffffffff0d027836 */ /* 0x000fe40000000000 */
[----:B------:R-:W-:Y:S01]  /*0160*/  IMAD.SHL.U32 R0, R25, 0x10, RZ ;  /* 0x0000001019007824 */ /* 0x000fe200078e00ff */
[-C--:B------:R-:W-:Y:S01]  /*0170*/  ISETP.GE.AND P0, PT, R23, R13.reuse, PT ;  /* 0x0000000d1700720c */ /* 0x080fe20003f06270 */
[----:B------:R-:W2:Y:S01]  /*0180*/  LDCU.64 UR10, c[0x0][0x388] ;  /* 0x00007100ff0a77ac */ /* 0x000ea20008000a00 */
[----:B------:R-:W-:Y:S01]  /*0190*/  LEA.HI R2, R2, 0x1, RZ, 0x1c ;  /* 0x0000000102027811 */ /* 0x000fe200078fe0ff */
[----:B------:R-:W-:Y:S01]  /*01a0*/  IMAD.MOV.U32 R18, RZ, RZ, RZ ;  /* 0x000000ffff127224 */ /* 0x000fe200078e00ff */
[----:B------:R-:W-:Y:S01]  /*01b0*/  ISETP.LT.U32.AND P0, PT, R0, R13, !P0 ;  /* 0x0000000d0000720c */ /* 0x000fe20004701070 */
[----:B------:R-:W-:Y:S01]  /*01c0*/  IMAD.MOV.U32 R11, RZ, RZ, RZ ;  /* 0x000000ffff0b7224 */ /* 0x000fe200078e00ff */
[----:B------:R-:W-:Y:S01]  /*01d0*/  LOP3.LUT R22, R2, 0x3, RZ, 0xc0, !PT ;  /* 0x0000000302167812 */ /* 0x000fe200078ec0ff */
[----:B------:R-:W-:Y:S10]  /*01e0*/  @!P1 BRA `(.L_x_1) ;  /* 0x0000000800689947 */ /* 0x000ff40003800000 */
[----:B------:R-:W-:Y:S01]  /*01f0*/  LOP3.LUT R17, R2, 0x1ffffffc, RZ, 0xc0, !PT ;  /* 0x1ffffffc02117812 */ /* 0x000fe200078ec0ff */
[----:B------:R-:W-:Y:S01]  /*0200*/  BSSY.RECONVERGENT B0, `(.L_x_1) ;  /* 0x0000098000007945 */ /* 0x000fe20003800200 */
[----:B------:R-:W-:Y:S01]  /*0210*/  IMAD R19, R0, R13, RZ ;  /* 0x0000000d00137224 */ /* 0x000fe200078e02ff */
[----:B------:R-:W-:Y:S01]  /*0220*/  CS2R R10, SRZ ;  /* 0x00000000000a7805 */ /* 0x000fe2000001ff00 */
[C---:B------:R-:W-:Y:S01]  /*0230*/  IMAD R0, R13.reuse, 0x30, RZ ;  /* 0x000000300d007824 */ /* 0x040fe200078e02ff */
[----:B------:R-:W-:Y:S01]  /*0240*/  CS2R R8, SRZ ;  /* 0x0000000000087805 */ /* 0x000fe2000001ff00 */
[C---:B------:R-:W-:Y:S01]  /*0250*/  IMAD.SHL.U32 R2, R13.reuse, 0x20, RZ ;  /* 0x000000200d027824 */ /* 0x040fe200078e00ff */
[----:B------:R-:W-:Y:S01]  /*0260*/  CS2R R6, SRZ ;  /* 0x0000000000067805 */ /* 0x000fe2000001ff00 */
[----:B------:R-:W-:Y:S01]  /*0270*/  IMAD.SHL.U32 R3, R13, 0x10, RZ ;  /* 0x000000100d037824 */ /* 0x000fe200078e00ff */
[----:B------:R-:W-:Y:S01]  /*0280*/  CS2R R4, SRZ ;  /* 0x0000000000047805 */ /* 0x000fe2000001ff00 */
[----:B------:R-:W-:Y:S01]  /*0290*/  IMAD.MOV.U32 R16, RZ, RZ, RZ ;  /* 0x000000ffff107224 */ /* 0x000fe200078e00ff */
[----:B------:R-:W3:Y:S01]  /*02a0*/  LDCU UR12, c[0x0][0x398] ;  /* 0x00007300ff0c77ac */ /* 0x000ee20008000800 */
[----:B------:R-:W-:-:S02]  /*02b0*/  IMAD.MOV.U32 R18, RZ, RZ, RZ ;  /* 0x000000ffff127224 */ /* 0x000fc400078e00ff */
[----:B------:R-:W-:Y:S01]  /*02c0*/  IMAD.MOV R17, RZ, RZ, -R17 ;  /* 0x000000ffff117224 */ /* 0x000fe200078e0a11 */
[----:B------:R-:W4:Y:S06]  /*02d0*/  LDCU.64 UR6, c[0x0][0x388] ;  /* 0x00007100ff0677ac */ /* 0x000f2c0008000a00 */
.L_x_6:
[----:B------:R-:W-:Y:S05]  /*02e0*/  @!P0 BRA `(.L_x_2) ;  /* 0x00000000007c8947 */ /* 0x000fea0003800000 */
[----:B------:R-:W5:Y:S01]  /*02f0*/  S2R R12, SR_LANEID ;  /* 0x00000000000c7919 */ /* 0x000f620000000000 */
[----:B------:R-:W0:Y:S01]  /*0300*/  LDC R21, c[0x0][0x398] ;  /* 0x0000e600ff157b82 */ /* 0x000e220000000800 */
[----:B------:R-:W-:-:S07]  /*0310*/  IMAD.MOV.U32 R13, RZ, RZ, RZ ;  /* 0x000000ffff0d7224 */ /* 0x000fce00078e00ff */
[----:B------:R-:W1:Y:S01]  /*0320*/  LDC.64 R14, c[0x0][0x380] ;  /* 0x0000e000ff0e7b82 */ /* 0x000e620000000a00 */
[----:B0-----:R-:W-:Y:S02]  /*0330*/  SHF.R.U32.HI R20, RZ, 0x1, R21 ;  /* 0x00000001ff147819 */ /* 0x001fe40000011615 */
[----:B-----5:R-:W-:Y:S01]  /*0340*/  SHF.R.U32.HI R27, RZ, 0x2, R12 ;  /* 0x00000002ff1b7819 */ /* 0x020fe2000001160c */
[----:B-1----:R-:W-:Y:S01]  /*0350*/  IMAD.WIDE.U32 R14, R19, 0x2, R14 ;  /* 0x00000002130e7825 */ /* 0x002fe200078e000e */
[----:B------:R-:W-:-:S05]  /*0360*/  LOP3.LUT R12, R12, 0x3, RZ, 0xc0, !PT ;  /* 0x000000030c0c7812 */ /* 0x000fca00078ec0ff */
[----:B------:R-:W-:Y:S01]  /*0370*/  IMAD.WIDE.U32 R12, R27, R20, R12 ;  /* 0x000000141b0c7225 */ /* 0x000fe200078e000c */
[C---:B------:R-:W-:Y:S02]  /*0380*/  IADD3 R27, P2, PT, R23.reuse, R16, RZ ;  /* 0x00000010171b7210 */ /* 0x040fe40007f5e0ff */
[C---:B------:R-:W-:Y:S02]  /*0390*/  LEA R14, P1, R12.reuse, R14, 0x2 ;  /* 0x0000000e0c0e7211 */ /* 0x040fe400078210ff */
[----:B------:R-:W-:Y:S02]  /*03a0*/  LEA.HI.X.SX32 R20, R23, RZ, 0x1, P2 ;  /* 0x000000ff17147211 */ /* 0x000fe400010f0eff */
[----:B------:R-:W-:Y:S02]  /*03b0*/  LEA.HI.X R15, R12, R15, R13, 0x2, P1 ;  /* 0x0000000f0c0f7211 */ /* 0x000fe400008f140d */
[----:B----4-:R-:W-:-:S04]  /*03c0*/  LEA R29, P1, R27, UR6, 0x1 ;  /* 0x000000061b1d7c11 */ /* 0x010fc8000f8208ff */
[----:B------:R-:W-:Y:S02]  /*03d0*/  LEA.HI.X R27, R27, UR7, R20, 0x1, P1 ;  /* 0x000000071b1b7c11 */ /* 0x000fe400088f0c14 */
[----:B------:R-:W-:-:S04]  /*03e0*/  LEA R28, P1, R12, R29, 0x2 ;  /* 0x0000001d0c1c7211 */ /* 0x000fc800078210ff */
[----:B------:R-:W-:Y:S01]  /*03f0*/  LEA.HI.X R29, R12, R27, R13, 0x2, P1 ;  /* 0x0000001b0c1d7211 */ /* 0x000fe200008f140d */
[C---:B------:R-:W-:Y:S01]  /*0400*/  IMAD.WIDE.U32 R26, R21.reuse, 0x10, R14 ;  /* 0x00000010151a7825 */ /* 0x040fe200078e000e */
[----:B------:R-:W4:Y:S04]  /*0410*/  LDG.E R12, desc[UR4][R14.64] ;  /* 0x000000040e0c7981 */ /* 0x000f28000c1e1900 */
[----:B------:R-:W4:Y:S04]  /*0420*/  LDG.E R13, desc[UR4][R26.64] ;  /* 0x000000041a0d7981 */ /* 0x000f28000c1e1900 */
[----:B------:R-:W4:Y:S04]  /*0430*/  LDG.E R20, desc[UR4][R28.64] ;  /* 0x000000041c147981 */ /* 0x000f28000c1e1900 */
[----:B------:R-:W4:Y:S04]  /*0440*/  LDG.E R14, desc[UR4][R14.64+0x10] ;  /* 0x000010040e0e7981 */ /* 0x000f28000c1e1900 */
[----:B------:R0:W4:Y:S02]  /*0450*/  LDG.E R15, desc[UR4][R26.64+0x10] ;  /* 0x000010041a0f7981 */ /* 0x000124000c1e1900 */
[----:B0-----:R-:W-:-:S02]  /*0460*/  IMAD.WIDE.U32 R26, R21, 0x10, R28 ;  /* 0x00000010151a7825 */ /* 0x001fc400078e001c */
[----:B------:R-:W4:Y:S01]  /*0470*/  LDG.E R21, desc[UR4][R28.64+0x10] ;  /* 0x000010041c157981 */ /* 0x000f22000c1e1900 */
[----:B------:R-:W-:Y:S05]  /*0480*/  WARPSYNC.ALL ;  /* 0x0000000000007948 */ /* 0x000fea0003800000 */
[C---:B----4-:R-:W-:Y:S01]  /*0490*/  HMMA.16816.F32 R4, R12.reuse, R20, R4 ;  /* 0x000000140c04723c */ /* 0x050fe20000001804 */
[----:B------:R-:W4:Y:S04]  /*04a0*/  LDG.E R20, desc[UR4][R26.64] ;  /* 0x000000041a147981 */ /* 0x000f28000c1e1900 */
[----:B------:R-:W4:Y:S03]  /*04b0*/  LDG.E R21, desc[UR4][R26.64+0x10] ;  /* 0x000010041a157981 */ /* 0x000f26000c1e1900 */
[----:B----4-:R-:W-:-:S15]  /*04c0*/  HMMA.16816.F32 R8, R12, R20, R8 ;  /* 0x000000140c08723c */ /* 0x010fde0000001808 */
[----:B------:R-:W-:-:S05]  /*04d0*/  NOP ;  /* 0x0000000000007918 */ /* 0x000fca0000000000 */
.L_x_2:
        /* <DEDUP_REMOVED lines=10> */
[----:B------:R-:W-:-:S04]  /*0580*/  IADD3 R27, P1, PT, R23, R3, RZ ;  /* 0x00000003171b7210 */ /* 0x000fc80007f3e0ff */
[----:B------:R-:W-:Y:S02]  /*0590*/  LEA.HI.X.SX32 R20, R23, RZ, 0x1, P1 ;  /* 0x000000ff17147211 */ /* 0x000fe400008f0eff */
[C---:B----4-:R-:W-:Y:S02]  /*05a0*/  LEA R29, P1, R27.reuse, UR6, 0x1 ;  /* 0x000000061b1d7c11 */ /* 0x050fe4000f8208ff */
[C---:B------:R-:W-:Y:S02]  /*05b0*/  LEA R14, P2, R12.reuse, R14, 0x2 ;  /* 0x0000000e0c0e7211 */ /* 0x040fe400078410ff */
[----:B------:R-:W-:Y:S02]  /*05c0*/  LEA.HI.X R27, R27, UR7, R20, 0x1, P1 ;  /* 0x000000071b1b7c11 */ /* 0x000fe400088f0c14 */
[C---:B------:R-:W-:Y:S02]  /*05d0*/  LEA.HI.X R15, R12.reuse, R15, R13, 0x2, P2 ;  /* 0x0000000f0c0f7211 */ /* 0x040fe400010f140d */
        /* <DEDUP_REMOVED lines=16> */
.L_x_3:
        /* <DEDUP_REMOVED lines=32> */
.L_x_4:
        /* <DEDUP_REMOVED lines=32> */
.L_x_5:
[----:B------:R-:W-:Y:S02]  /*0ae0*/  VIADD R17, R17, 0x4 ;  /* 0x0000000411117836 */ /* 0x000fe40000000000 */
[----:B---3--:R-:W-:Y:S02]  /*0af0*/  IMAD.U32 R13, RZ, RZ, UR12 ;  /* 0x0000000cff0d7e24 */ /* 0x008fe4000f8e00ff */
[----:B------:R-:W-:Y:S01]  /*0b00*/  VIADD R18, R18, 0x40 ;  /* 0x0000004012127836 */ /* 0x000fe20000000000 */
[----:B------:R-:W-:Y:S01]  /*0b10*/  ISETP.NE.AND P1, PT, R17, RZ, PT ;  /* 0x000000ff1100720c */ /* 0x000fe20003f25270 */
[----:B------:R-:W-:Y:S02]  /*0b20*/  VIADD R19, R19, 0x40 ;  /* 0x0000004013137836 */ /* 0x000fe40000000000 */
[C---:B------:R-:W-:Y:S02]  /*0b30*/  IMAD R0, R13.reuse, 0x40, R0 ;  /* 0x000000400d007824 */ /* 0x040fe400078e0200 */
[----:B------:R-:W-:-:S02]  /*0b40*/  IMAD R2, R13, 0x40, R2 ;  /* 0x000000400d027824 */ /* 0x000fc400078e0202 */
[C---:B------:R-:W-:Y:S02]  /*0b50*/  IMAD R3, R13.reuse, 0x40, R3 ;  /* 0x000000400d037824 */ /* 0x040fe400078e0203 */
[----:B------:R-:W-:-:S04]  /*0b60*/  IMAD R16, R13, 0x40, R16 ;  /* 0x000000400d107824 */ /* 0x000fc800078e0210 */
[----:B------:R-:W-:Y:S05]  /*0b70*/  @P1 BRA `(.L_x_6) ;  /* 0xfffffff400d81947 */ /* 0x000fea000383ffff */
[----:B012-4-:R-:W-:Y:S05]  /*0b80*/  BSYNC.RECONVERGENT B0 ;  /* 0x0000000000007941 */ /* 0x017fea0003800200 */
.L_x_1:
[----:B------:R-:W-:Y:S01]  /*0b90*/  ISETP.NE.AND P1, PT, R22, RZ, PT ;  /* 0x000000ff1600720c */ /* 0x000fe20003f25270 */
[----:B------:R-:W-:-:S12]  /*0ba0*/  BSSY.RECONVERGENT B0, `(.L_x_0) ;  /* 0x000002c000007945 */ /* 0x000fd80003800200 */
[----:B------:R-:W-:Y:S05]  /*0bb0*/  @!P1 BRA `(.L_x_7) ;  /* 0x0000000000a89947 */ /* 0x000fea0003800000 */
[-C--:B------:R-:W-:Y:S02]  /*0bc0*/  IMAD R3, R25, R13.reuse, RZ ;  /* 0x0000000d19037224 */ /* 0x080fe400078e02ff */
[----:B------:R-:W-:Y:S02]  /*0bd0*/  IMAD.MOV R22, RZ, RZ, -R22 ;  /* 0x000000ffff167224 */ /* 0x000fe400078e0a16 */
[----:B------:R-:W-:Y:S02]  /*0be0*/  IMAD R0, R18, R13, RZ ;  /* 0x0000000d12007224 */ /* 0x000fe400078e02ff */
[----:B------:R-:W-:-:S07]  /*0bf0*/  IMAD R28, R3, 0x10, R18 ;  /* 0x00000010031c7824 */ /* 0x000fce00078e0212 */
.L_x_9:
[----:B------:R-:W-:-:S05]  /*0c00*/  VIADD R22, R22, 0x1 ;  /* 0x0000000116167836 */ /* 0x000fca0000000000 */
[----:B------:R-:W-:Y:S01]  /*0c10*/  ISETP.NE.AND P1, PT, R22, RZ, PT ;  /* 0x000000ff1600720c */ /* 0x000fe20003f25270 */
[----:B------:R-:W-:-:S12]  /*0c20*/  @!P0 BRA `(.L_x_8) ;  /* 0x00000000007c8947 */ /* 0x000fd80003800000 */
[----:B------:R-:W3:Y:S01]  /*0c30*/  S2R R2, SR_LANEID ;  /* 0x0000000000027919 */ /* 0x000ee20000000000 */
[----:B------:R-:W4:Y:S01]  /*0c40*/  LDC R17, c[0x0][0x398] ;  /* 0x0000e600ff117b82 */ /* 0x000f220000000800 */
[----:B------:R-:W-:Y:S01]  /*0c50*/  IADD3 R16, P2, PT, R23, R0, RZ ;  /* 0x0000000017107210 */ /* 0x000fe20007f5e0ff */
[----:B------:R-:W-:-:S03]  /*0c60*/  IMAD.MOV.U32 R3, RZ, RZ, RZ ;  /* 0x000000ffff037224 */ /* 0x000fc600078e00ff */
[----:B------:R-:W-:Y:S02]  /*0c70*/  LEA.HI.X.SX32 R21, R23, RZ, 0x1, P2 ;  /* 0x000000ff17157211 */ /* 0x000fe400010f0eff */
[----:B--2---:R-:W-:Y:S01]  /*0c80*/  LEA R19, P2, R16, UR10, 0x1 ;  /* 0x0000000a10137c11 */ /* 0x004fe2000f8408ff */
[----:B------:R-:W2:Y:S01]  /*0c90*/  LDC.64 R12, c[0x0][0x380] ;  /* 0x0000e000ff0c7b82 */ /* 0x000ea20000000a00 */
[----:B----4-:R-:W-:Y:S02]  /*0ca0*/  SHF.R.U32.HI R14, RZ, 0x1, R17 ;  /* 0x00000001ff0e7819 */ /* 0x010fe40000011611 */
[----:B---3--:R-:W-:Y:S02]  /*0cb0*/  SHF.R.U32.HI R15, RZ, 0x2, R2 ;  /* 0x00000002ff0f7819 */ /* 0x008fe40000011602 */
[----:B------:R-:W-:-:S05]  /*0cc0*/  LOP3.LUT R2, R2, 0x3, RZ, 0xc0, !PT ;  /* 0x0000000302027812 */ /* 0x000fca00078ec0ff */
[----:B------:R-:W-:-:S04]  /*0cd0*/  IMAD.WIDE.U32 R2, R15, R14, R2 ;  /* 0x0000000e0f027225 */ /* 0x000fc800078e0002 */
[----:B--2---:R-:W-:Y:S01]  /*0ce0*/  IMAD.WIDE.U32 R14, R28, 0x2, R12 ;  /* 0x000000021c0e7825 */ /* 0x004fe200078e000c */
[----:B------:R-:W-:Y:S02]  /*0cf0*/  LEA.HI.X R13, R16, UR11, R21, 0x1, P2 ;  /* 0x0000000b100d7c11 */ /* 0x000fe400090f0c15 */
[C---:B------:R-:W-:Y:S02]  /*0d00*/  LEA R12, P3, R2.reuse, R19, 0x2 ;  /* 0x00000013020c7211 */ /* 0x040fe400078610ff */
[C---:B------:R-:W-:Y:S02]  /*0d10*/  LEA R20, P2, R2.reuse, R14, 0x2 ;  /* 0x0000000e02147211 */ /* 0x040fe400078410ff */
[C-C-:B------:R-:W-:Y:S02]  /*0d20*/  LEA.HI.X R13, R2.reuse, R13, R3.reuse, 0x2, P3 ;  /* 0x0000000d020d7211 */ /* 0x140fe400018f1403 */
[----:B------:R-:W-:Y:S01]  /*0d30*/  LEA.HI.X R21, R2, R15, R3, 0x2, P2 ;  /* 0x0000000f02157211 */ /* 0x000fe200010f1403 */
[----:B------:R-:W-:-:S02]  /*0d40*/  IMAD.WIDE.U32 R2, R17, 0x10, R12 ;  /* 0x0000001011027825 */ /* 0x000fc400078e000c */
[----:B0-----:R-:W2:Y:S02]  /*0d50*/  LDG.E R18, desc[UR4][R12.64] ;  /* 0x000000040c127981 */ /* 0x001ea4000c1e1900 */
[----:B------:R-:W-:Y:S02]  /*0d60*/  IMAD.WIDE.U32 R16, R17, 0x10, R20 ;  /* 0x0000001011107825 */ /* 0x000fe400078e0014 */
[----:B------:R-:W2:Y:S04]  /*0d70*/  LDG.E R19, desc[UR4][R12.64+0x10] ;  /* 0x000010040c137981 */ /* 0x000ea8000c1e1900 */
[----:B------:R-:W2:Y:S04]  /*0d80*/  LDG.E R14, desc[UR4][R20.64+0x10] ;  /* 0x00001004140e7981 */ /* 0x000ea8000c1e1900 */
[----:B------:R-:W2:Y:S04]  /*0d90*/  LDG.E R15, desc[UR4][R16.64+0x10] ;  /* 0x00001004100f7981 */ /* 0x000ea8000c1e1900 */
[----:B------:R-:W2:Y:S04]  /*0da0*/  LDG.E R12, desc[UR4][R20.64] ;  /* 0x00000004140c7981 */ /* 0x000ea8000c1e1900 */
[----:B------:R-:W2:Y:S04]  /*0db0*/  LDG.E R13, desc[UR4][R16.64] ;  /* 0x00000004100d7981 */ /* 0x000ea8000c1e1900 */
[----:B------:R-:W3:Y:S04]  /*0dc0*/  LDG.E R26, desc[UR4][R2.64] ;  /* 0x00000004021a7981 */ /* 0x000ee8000c1e1900 */
[----:B------:R-:W3:Y:S01]  /*0dd0*/  LDG.E R27, desc[UR4][R2.64+0x10] ;  /* 0x00001004021b7981 */ /* 0x000ee2000c1e1900 */
[----:B------:R-:W-:Y:S05]  /*0de0*/  WARPSYNC.ALL ;  /* 0x0000000000007948 */ /* 0x000fea0003800000 */
[C---:B--2---:R-:W-:Y:S08]  /*0df0*/  HMMA.16816.F32 R4, R12.reuse, R18, R4 ;  /* 0x000000120c04723c */ /* 0x044ff00000001804 */
[----:B---3--:R-:W-:-:S15]  /*0e00*/  HMMA.16816.F32 R8, R12, R26, R8 ;  /* 0x0000001a0c08723c */ /* 0x008fde0000001808 */
[----:B------:R-:W-:-:S05]  /*0e10*/  NOP ;  /* 0x0000000000007918 */ /* 0x000fca0000000000 */
.L_x_8:
[----:B-1----:R-:W-:Y:S02]  /*0e20*/  IMAD.U32 R13, RZ, RZ, UR13 ;  /* 0x0000000dff0d7e24 */ /* 0x002fe4000f8e00ff */
[----:B------:R-:W-:Y:S02]  /*0e30*/  VIADD R28, R28, 0x10 ;  /* 0x000000101c1c7836 */ /* 0x000fe40000000000 */
[----:B------:R-:W-:Y:S01]  /*0e40*/  IMAD R0, R13, 0x10, R0 ;  /* 0x000000100d007824 */ /* 0x000fe200078e0200 */
[----:B------:R-:W-:Y:S06]  /*0e50*/  @P1 BRA `(.L_x_9) ;  /* 0xfffffffc00681947 */ /* 0x000fec000383ffff */
.L_x_7:
[----:B012---:R-:W-:Y:S05]  /*0e60*/  BSYNC.RECONVERGENT B0 ;  /* 0x0000000000007941 */ /* 0x007fea0003800200 */
.L_x_0:
[----:B------:R-:W-:Y:S02]  /*0e70*/  IMAD.SHL.U32 R2, R25, 0x10, RZ ;  /* 0x0000001019027824 */ /* 0x000fe400078e00ff */
[----:B------:R-:W-:-:S05]  /*0e80*/  IMAD.SHL.U32 R17, R24, 0x10, RZ ;  /* 0x0000001018117824 */ /* 0x000fca00078e00ff */
[----:B------:R-:W-:-:S04]  /*0e90*/  VIMNMX R0, PT, PT, R2, R17, !PT ;  /* 0x0000001102007248 */ /* 0x000fc80007fe0100 */
[----:B------:R-:W-:-:S13]  /*0ea0*/  ISETP.GE.AND P0, PT, R0, R13, PT ;  /* 0x0000000d0000720c */ /* 0x000fda0003f06270 */
[----:B0-----:R-:W-:Y:S05]  /*0eb0*/  @P0 EXIT ;  /* 0x000000000000094d */ /* 0x001fea0003800000 */
[----:B------:R-:W0:Y:S01]  /*0ec0*/  S2R R3, SR_LANEID ;  /* 0x0000000000037919 */ /* 0x000e220000000000 */
[----:B------:R-:W1:Y:S01]  /*0ed0*/  LDCU.64 UR8, c[0x0][0x390] ;  /* 0x00007200ff0877ac */ /* 0x000e620008000a00 */
[----:B------:R-:W-:Y:S01]  /*0ee0*/  IMAD R2, R2, R13, RZ ;  /* 0x0000000d02027224 */ /* 0x000fe200078e02ff */
[----:B------:R-:W-:-:S04]  /*0ef0*/  SHF.R.U32.HI R19, RZ, 0x1, R13 ;  /* 0x00000001ff137819 */ /* 0x000fc8000001160d */
[----:B------:R-:W-:Y:S02]  /*0f00*/  SHF.R.S32.HI R0, RZ, 0x1f, R2 ;  /* 0x0000001fff007819 */ /* 0x000fe40000011402 */
[----:B------:R-:W-:-:S04]  /*0f10*/  IADD3 R14, P0, PT, R17, R2, RZ ;  /* 0x00000002110e7210 */ /* 0x000fc80007f1e0ff */
[----:B------:R-:W-:Y:S02]  /*0f20*/  LEA.HI.X.SX32 R17, R17, R0, 0x1, P0 ;  /* 0x0000000011117211 */ /* 0x000fe400000f0eff */
[----:B-1----:R-:W-:Y:S02]  /*0f30*/  LEA R15, P0, R14, UR8, 0x2 ;  /* 0x000000080e0f7c11 */ /* 0x002fe4000f8010ff */
[----:B0-----:R-:W-:Y:S02]  /*0f40*/  LOP3.LUT R2, R3, 0x3, RZ, 0xc0, !PT ;  /* 0x0000000303027812 */ /* 0x001fe400078ec0ff */
[----:B------:R-:W-:Y:S01]  /*0f50*/  SHF.R.U32.HI R13, RZ, 0x2, R3 ;  /* 0x00000002ff0d7819 */ /* 0x000fe20000011603 */
[----:B------:R-:W-:-:S04]  /*0f60*/  IMAD.MOV.U32 R3, RZ, RZ, RZ ;  /* 0x000000ffff037224 */ /* 0x000fc800078e00ff */
[----:B------:R-:W-:Y:S01]  /*0f70*/  IMAD.WIDE.U32 R12, R13, R19, R2 ;  /* 0x000000130d0c7225 */ /* 0x000fe200078e0002 */
[----:B------:R-:W-:Y:S01]  /*0f80*/  LEA.HI.X R3, R14, UR9, R17, 0x2, P0 ;  /* 0x000000090e037c11 */ /* 0x000fe200080f1411 */
[----:B------:R-:W-:Y:S05]  /*0f90*/  WARPSYNC.ALL ;  /* 0x0000000000007948 */ /* 0x000fea0003800000 */
[----:B------:R-:W-:-:S04]  /*0fa0*/  LEA R2, P0, R12, R15, 0x3 ;  /* 0x0000000f0c027211 */ /* 0x000fc800078018ff */
[----:B------:R-:W-:-:S03]  /*0fb0*/  LEA.HI.X R3, R12, R3, R13, 0x3, P0 ;  /* 0x000000030c037211 */ /* 0x000fc600000f1c0d */
[----:B------:R-:W-:Y:S02]  /*0fc0*/  IMAD.WIDE.U32 R12, R19, 0x40, R2 ;  /* 0x00000040130c7825 */ /* 0x000fe400078e0002 */
[----:B------:R-:W-:Y:S04]  /*0fd0*/  STG.E.64 desc[UR4][R2.64], R4 ;  /* 0x0000000402007986 */ /* 0x000fe8000c101b04 */
[----:B------:R-:W-:Y:S04]  /*0fe0*/  STG.E.64 desc[UR4][R12.64], R6 ;  /* 0x000000060c007986 */ /* 0x000fe8000c101b04 */
[----:B------:R-:W-:Y:S04]  /*0ff0*/  STG.E.64 desc[UR4][R2.64+0x20], R8 ;  /* 0x0000200802007986 */ /* 0x000fe8000c101b04 */
[----:B------:R-:W-:Y:S01]  /*1000*/  STG.E.64 desc[UR4][R12.64+0x20], R10 ;  /* 0x0000200a0c007986 */ /* 0x000fe2000c101b04 */
[----:B------:R-:W-:Y:S05]  /*1010*/  EXIT ;  /* 0x000000000000794d */ /* 0x000fea0003800000 */
.L_x_10:
[----:B------:R-:W-:-:S00]  /*1020*/  BRA `(.L_x_10) ;  /* 0xfffffffc00fc7947 */ /* 0x000fc0000383ffff */
[----:B------:R-:W-:-:S00]  /*1030*/  NOP ;  /* 0x0000000000007918 */ /* 0x000fc00000000000 */
        /* <DEDUP_REMOVED lines=12> */
.L_x_11:


//--------------------- .nv.shared.reserved.0     --------------------------
	.section	.nv.shared.reserved.0,"aw",@nobits
	.weak		__nv_reservedSMEM_offset_0_alias
	.size		__nv_reservedSMEM_offset_0_alias, 0, 64
	.other		__nv_reservedSMEM_offset_0_alias,@"STO_CUDA_RESERVED_SHARED STV_DEFAULT"
__nv_reservedSMEM_offset_0_alias:
	.zero		0
	.zero		64


//--------------------- .nv.constant0._Z15gemm_tensorcorePK6__halfS1_Pfi --------------------------
	.section	.nv.constant0._Z15gemm_tensorcorePK6__halfS1_Pfi,"a",@progbits
	.sectionflags	@""
	.align	4
.nv.constant0._Z15gemm_tensorcorePK6__halfS1_Pfi:
	.zero		924


//--------------------- SYMBOLS --------------------------

	.type		.nv.reservedSmem.offset0,@object
	.size		.nv.reservedSmem.offset0,0x4
